//
// Generated by NVIDIA NVVM Compiler
//
// Compiler Build ID: CL-36424714
// Cuda compilation tools, release 13.0, V13.0.88
// Based on NVVM 20.0.0
//

.version 9.0
.target sm_100
.address_size 64

	// .globl	_Z9matrixMulPiS_S_

.visible .entry _Z9matrixMulPiS_S_(
	.param .u64 .ptr .align 1 _Z9matrixMulPiS_S__param_0,
	.param .u64 .ptr .align 1 _Z9matrixMulPiS_S__param_1,
	.param .u64 .ptr .align 1 _Z9matrixMulPiS_S__param_2
)
{
	.reg .pred 	%p<5>;
	.reg .b32 	%r<68>;
	.reg .b64 	%rd<18>;

	ld.param.u64 	%rd5, [_Z9matrixMulPiS_S__param_0];
	ld.param.u64 	%rd6, [_Z9matrixMulPiS_S__param_1];
	ld.param.u64 	%rd7, [_Z9matrixMulPiS_S__param_2];
	mov.u32 	%r10, %ctaid.y;
	mov.u32 	%r11, %ntid.y;
	mov.u32 	%r12, %tid.y;
	mad.lo.s32 	%r1, %r10, %r11, %r12;
	mov.u32 	%r13, %ctaid.x;
	mov.u32 	%r14, %ntid.x;
	mov.u32 	%r15, %tid.x;
	mad.lo.s32 	%r2, %r13, %r14, %r15;
	setp.gt.u32 	%p1, %r1, 8191;
	setp.gt.s32 	%p2, %r2, 8191;
	or.pred  	%p3, %p1, %p2;
	@%p3 bra 	$L__BB0_4;
	shl.b32 	%r3, %r1, 13;
	mul.wide.u32 	%rd8, %r3, 4;
	cvta.to.global.u64 	%rd9, %rd5;
	add.s64 	%rd10, %rd8, %rd9;
	add.s64 	%rd17, %rd10, 32;
	cvta.to.global.u64 	%rd11, %rd6;
	add.s64 	%rd2, %rd11, 262144;
	mov.b32 	%r66, 0;
	mov.u32 	%r65, %r2;
	mov.u32 	%r67, %r66;
$L__BB0_2:
	mul.wide.s32 	%rd12, %r65, 4;
	add.s64 	%rd13, %rd2, %rd12;
	ld.global.u32 	%r17, [%rd17+-32];
	ld.global.u32 	%r18, [%rd13+-262144];
	mad.lo.s32 	%r19, %r18, %r17, %r67;
	ld.global.u32 	%r20, [%rd17+-28];
	ld.global.u32 	%r21, [%rd13+-229376];
	mad.lo.s32 	%r22, %r21, %r20, %r19;
	ld.global.u32 	%r23, [%rd17+-24];
	ld.global.u32 	%r24, [%rd13+-196608];
	mad.lo.s32 	%r25, %r24, %r23, %r22;
	ld.global.u32 	%r26, [%rd17+-20];
	ld.global.u32 	%r27, [%rd13+-163840];
	mad.lo.s32 	%r28, %r27, %r26, %r25;
	ld.global.u32 	%r29, [%rd17+-16];
	ld.global.u32 	%r30, [%rd13+-131072];
	mad.lo.s32 	%r31, %r30, %r29, %r28;
	ld.global.u32 	%r32, [%rd17+-12];
	ld.global.u32 	%r33, [%rd13+-98304];
	mad.lo.s32 	%r34, %r33, %r32, %r31;
	ld.global.u32 	%r35, [%rd17+-8];
	ld.global.u32 	%r36, [%rd13+-65536];
	mad.lo.s32 	%r37, %r36, %r35, %r34;
	ld.global.u32 	%r38, [%rd17+-4];
	ld.global.u32 	%r39, [%rd13+-32768];
	mad.lo.s32 	%r40, %r39, %r38, %r37;
	ld.global.u32 	%r41, [%rd17];
	ld.global.u32 	%r42, [%rd13];
	mad.lo.s32 	%r43, %r42, %r41, %r40;
	ld.global.u32 	%r44, [%rd17+4];
	ld.global.u32 	%r45, [%rd13+32768];
	mad.lo.s32 	%r46, %r45, %r44, %r43;
	ld.global.u32 	%r47, [%rd17+8];
	ld.global.u32 	%r48, [%rd13+65536];
	mad.lo.s32 	%r49, %r48, %r47, %r46;
	ld.global.u32 	%r50, [%rd17+12];
	ld.global.u32 	%r51, [%rd13+98304];
	mad.lo.s32 	%r52, %r51, %r50, %r49;
	ld.global.u32 	%r53, [%rd17+16];
	ld.global.u32 	%r54, [%rd13+131072];
	mad.lo.s32 	%r55, %r54, %r53, %r52;
	ld.global.u32 	%r56, [%rd17+20];
	ld.global.u32 	%r57, [%rd13+163840];
	mad.lo.s32 	%r58, %r57, %r56, %r55;
	ld.global.u32 	%r59, [%rd17+24];
	ld.global.u32 	%r60, [%rd13+196608];
	mad.lo.s32 	%r61, %r60, %r59, %r58;
	ld.global.u32 	%r62, [%rd17+28];
	ld.global.u32 	%r63, [%rd13+229376];
	mad.lo.s32 	%r67, %r63, %r62, %r61;
	add.s32 	%r66, %r66, 16;
	add.s64 	%rd17, %rd17, 64;
	add.s32 	%r65, %r65, 131072;
	setp.ne.s32 	%p4, %r66, 8192;
	@%p4 bra 	$L__BB0_2;
	add.s32 	%r64, %r3, %r2;
	cvta.to.global.u64 	%rd14, %rd7;
	mul.wide.s32 	%rd15, %r64, 4;
	add.s64 	%rd16, %rd14, %rd15;
	st.global.u32 	[%rd16], %r67;
$L__BB0_4:
	ret;

}


// ===== COMPILED SASS (sm_100) =====

	.target	sm_100

	.elftype	@"ET_EXEC"


//--------------------- .note.nv.tkinfo           --------------------------
	.section	.note.nv.tkinfo,"",@"SHT_NOTE"
	.sectionflags	@"SHF_NOTE_NV_TKINFO"
	.tkinfo
        /*0018*/ 	.word	0x00000002
        /*0030*/ 	.string	""
        /*0030*/ 	.string	"ptxas"
        /*0030*/ 	.string	"Cuda compilation tools, release 13.0, V13.0.88"
        /*0030*/ 	.string	"Build cuda_13.0.r13.0/compiler.36424714_0"
        /*0030*/ 	.string	"-arch sm_100 -m 64 "



//--------------------- .note.nv.cuinfo           --------------------------
	.section	.note.nv.cuinfo,"",@"SHT_NOTE"
	.sectionflags	@"SHF_NOTE_NV_CUINFO"
        /*0018*/ 	.short	0x0002
        /*001a*/ 	.short	0x0064
        /*001c*/ 	.short	0x0082
	.zero		2


//--------------------- .nv.info                  --------------------------
	.section	.nv.info,"",@"SHT_CUDA_INFO"
	.align	4


	//----- nvinfo : EIATTR_REGCOUNT
	.align		4
        /*0000*/ 	.byte	0x04, 0x2f
        /*0002*/ 	.short	(.L_1 - .L_0)
	.align		4
.L_0:
        /*0004*/ 	.word	index@(_Z9matrixMulPiS_S_)
        /*0008*/ 	.word	0x0000001f


	//----- nvinfo : EIATTR_FRAME_SIZE
	.align		4
.L_1:
        /*000c*/ 	.byte	0x04, 0x11
        /*000e*/ 	.short	(.L_3 - .L_2)
	.align		4
.L_2:
        /*0010*/ 	.word	index@(_Z9matrixMulPiS_S_)
        /*0014*/ 	.word	0x00000000


	//----- nvinfo : EIATTR_MIN_STACK_SIZE
	.align		4
.L_3:
        /*0018*/ 	.byte	0x04, 0x12
        /*001a*/ 	.short	(.L_5 - .L_4)
	.align		4
.L_4:
        /*001c*/ 	.word	index@(_Z9matrixMulPiS_S_)
        /*0020*/ 	.word	0x00000000
.L_5:


//--------------------- .nv.compat                --------------------------
	.section	.nv.compat,"",@"SHT_CUDA_COMPAT_INFO"
	.align	4
        /*0000*/ 	.byte	0x02, 0x09, 0x00, 0x00, 0x02, 0x02, 0x01, 0x00, 0x02, 0x05, 0x05, 0x00, 0x03, 0x07, 0x01, 0x01
        /*0010*/ 	.byte	0x02, 0x03, 0x00, 0x00, 0x02, 0x06, 0x01, 0x00, 0x04, 0x0b, 0x08, 0x00, 0x09, 0x00, 0x00, 0x00
        /*0020*/ 	.byte	0x00, 0x00, 0x00, 0x00


//--------------------- .nv.info._Z9matrixMulPiS_S_ --------------------------
	.section	.nv.info._Z9matrixMulPiS_S_,"",@"SHT_CUDA_INFO"
	.sectionflags	@""
	.align	4


	//----- nvinfo : EIATTR_CUDA_API_VERSION
	.align		4
        /*0000*/ 	.byte	0x04, 0x37
        /*0002*/ 	.short	(.L_7 - .L_6)
.L_6:
        /*0004*/ 	.word	0x00000082


	//----- nvinfo : EIATTR_KPARAM_INFO
	.align		4
.L_7:
        /*0008*/ 	.byte	0x04, 0x17
        /*000a*/ 	.short	(.L_9 - .L_8)
.L_8:
        /*000c*/ 	.word	0x00000000
        /*0010*/ 	.short	0x0002
        /*0012*/ 	.short	0x0010
        /*0014*/ 	.byte	0x00, 0xf5, 0x21, 0x00


	//----- nvinfo : EIATTR_KPARAM_INFO
	.align		4
.L_9:
        /*0018*/ 	.byte	0x04, 0x17
        /*001a*/ 	.short	(.L_11 - .L_10)
.L_10:
        /*001c*/ 	.word	0x00000000
        /*0020*/ 	.short	0x0001
        /*0022*/ 	.short	0x0008
        /*0024*/ 	.byte	0x00, 0xf5, 0x21, 0x00


	//----- nvinfo : EIATTR_KPARAM_INFO
	.align		4
.L_11:
        /*0028*/ 	.byte	0x04, 0x17
        /*002a*/ 	.short	(.L_13 - .L_12)
.L_12:
        /*002c*/ 	.word	0x00000000
        /*0030*/ 	.short	0x0000
        /*0032*/ 	.short	0x0000
        /*0034*/ 	.byte	0x00, 0xf5, 0x21, 0x00


	//----- nvinfo : EIATTR_SPARSE_MMA_MASK
	.align		4
.L_13:
        /*0038*/ 	.byte	0x03, 0x50
        /*003a*/ 	.short	0x0000


	//----- nvinfo : EIATTR_MAXREG_COUNT
	.align		4
        /*003c*/ 	.byte	0x03, 0x1b
        /*003e*/ 	.short	0x00ff


	//----- nvinfo : EIATTR_MERCURY_ISA_VERSION
	.align		4
        /*0040*/ 	.byte	0x03, 0x5f
        /*0042*/ 	.short	0x0101


	//----- nvinfo : EIATTR_VRC_CTA_INIT_COUNT
	.align		4
        /*0044*/ 	.byte	0x02, 0x4a
	.zero		1
	.zero		1


	//----- nvinfo : EIATTR_EXIT_INSTR_OFFSETS
	.align		4
        /*0048*/ 	.byte	0x04, 0x1c
        /*004a*/ 	.short	(.L_15 - .L_14)


	//   ....[0]....
.L_14:
        /*004c*/ 	.word	0x000000b0


	//   ....[1]....
        /*0050*/ 	.word	0x00000550


	//----- nvinfo : EIATTR_CBANK_PARAM_SIZE
	.align		4
.L_15:
        /*0054*/ 	.byte	0x03, 0x19
        /*0056*/ 	.short	0x0018


	//----- nvinfo : EIATTR_PARAM_CBANK
	.align		4
        /*0058*/ 	.byte	0x04, 0x0a
        /*005a*/ 	.short	(.L_17 - .L_16)
	.align		4
.L_16:
        /*005c*/ 	.word	index@(.nv.constant0._Z9matrixMulPiS_S_)
        /*0060*/ 	.short	0x0380
        /*0062*/ 	.short	0x0018


	//----- nvinfo : EIATTR_SW_WAR
	.align		4
.L_17:
        /*0064*/ 	.byte	0x04, 0x36
        /*0066*/ 	.short	(.L_19 - .L_18)
.L_18:
        /*0068*/ 	.word	0x00000008
.L_19:


//--------------------- .nv.callgraph             --------------------------
	.section	.nv.callgraph,"",@"SHT_CUDA_CALLGRAPH"
	.align	4
	.sectionentsize	8
	.align		4
        /*0000*/ 	.word	0x00000000
	.align		4
        /*0004*/ 	.word	0xffffffff
	.align		4
        /*0008*/ 	.word	0x00000000
	.align		4
        /*000c*/ 	.word	0xfffffffe
	.align		4
        /*0010*/ 	.word	0x00000000
	.align		4
        /*0014*/ 	.word	0xfffffffd
	.align		4
        /*0018*/ 	.word	0x00000000
	.align		4
        /*001c*/ 	.word	0xfffffffc


//--------------------- .text._Z9matrixMulPiS_S_  --------------------------
	.section	.text._Z9matrixMulPiS_S_,"ax",@progbits
	.align	128
        .global         _Z9matrixMulPiS_S_
        .type           _Z9matrixMulPiS_S_,@function
        .size           _Z9matrixMulPiS_S_,(.L_x_2 - _Z9matrixMulPiS_S_)
        .other          _Z9matrixMulPiS_S_,@"STO_CUDA_ENTRY STV_DEFAULT"
_Z9matrixMulPiS_S_:
.text._Z9matrixMulPiS_S_:
[----:B------:R-:W-:Y:S01]  /*0000*/  LDC R1, c[0x0][0x37c] ;  /* 0x0000df00ff017b82 */ /* 0x000fe20000000800 */
[----:B------:R-:W0:Y:S07]  /*0010*/  S2R R3, SR_TID.X ;  /* 0x0000000000037919 */ /* 0x000e2e0000002100 */
[----:B------:R-:W1:Y:S01]  /*0020*/  LDC R7, c[0x0][0x364] ;  /* 0x0000d900ff077b82 */ /* 0x000e620000000800 */
[----:B------:R-:W1:Y:S07]  /*0030*/  S2R R2, SR_TID.Y ;  /* 0x0000000000027919 */ /* 0x000e6e0000002200 */
[----:B------:R-:W0:Y:S08]  /*0040*/  S2UR UR5, SR_CTAID.X ;  /* 0x00000000000579c3 */ /* 0x000e300000002500 */
[----:B------:R-:W0:Y:S08]  /*0050*/  LDC R0, c[0x0][0x360] ;  /* 0x0000d800ff007b82 */ /* 0x000e300000000800 */
[----:B------:R-:W1:Y:S01]  /*0060*/  S2UR UR4, SR_CTAID.Y ;  /* 0x00000000000479c3 */ /* 0x000e620000002600 */
[----:B0-----:R-:W-:-:S05]  /*0070*/  IMAD R0, R0, UR5, R3 ;  /* 0x0000000500007c24 */ /* 0x001fca000f8e0203 */
[----:B------:R-:W-:Y:S01]  /*0080*/  ISETP.GT.AND P0, PT, R0, 0x1fff, PT ;  /* 0x00001fff0000780c */ /* 0x000fe20003f04270 */
[----:B-1----:R-:W-:-:S05]  /*0090*/  IMAD R7, R7, UR4, R2 ;  /* 0x0000000407077c24 */ /* 0x002fca000f8e0202 */
[----:B------:R-:W-:-:S13]  /*00a0*/  ISETP.GT.U32.OR P0, PT, R7, 0x1fff, P0 ;  /* 0x00001fff0700780c */ /* 0x000fda0000704470 */
[----:B------:R-:W-:Y:S05]  /*00b0*/  @P0 EXIT ;  /* 0x000000000000094d */ /* 0x000fea0003800000 */
[----:B------:R-:W0:Y:S01]  /*00c0*/  LDC.64 R2, c[0x0][0x380] ;  /* 0x0000e000ff027b82 */ /* 0x000e220000000a00 */
[----:B------:R-:W1:Y:S01]  /*00d0*/  LDCU.64 UR6, c[0x0][0x388] ;  /* 0x00007100ff0677ac */ /* 0x000e620008000a00 */
[----:B------:R-:W-:Y:S01]  /*00e0*/  SHF.L.U32 R7, R7, 0xd, RZ ;  /* 0x0000000d07077819 */ /* 0x000fe200000006ff */
[----:B------:R-:W-:Y:S01]  /*00f0*/  HFMA2 R14, -RZ, RZ, 0, 0 ;  /* 0x00000000ff0e7431 */ /* 0x000fe200000001ff */
[----:B------:R-:W-:Y:S01]  /*0100*/  MOV R6, R0 ;  /* 0x0000000000067202 */ /* 0x000fe20000000f00 */
[----:B------:R-:W2:Y:S01]  /*0110*/  LDCU.64 UR8, c[0x0][0x358] ;  /* 0x00006b00ff0877ac */ /* 0x000ea20008000a00 */
[----:B------:R-:W-:Y:S01]  /*0120*/  UMOV UR4, URZ ;  /* 0x000000ff00047c82 */ /* 0x000fe20008000000 */
[----:B-1----:R-:W-:-:S04]  /*0130*/  UIADD3 UR5, UP0, UPT, UR6, 0x40000, URZ ;  /* 0x0004000006057890 */ /* 0x002fc8000ff1e0ff */
[----:B------:R-:W-:Y:S01]  /*0140*/  UIADD3.X UR6, UPT, UPT, URZ, UR7, URZ, UP0, !UPT ;  /* 0x00000007ff067290 */ /* 0x000fe200087fe4ff */
[----:B0-----:R-:W-:-:S03]  /*0150*/  IMAD.WIDE.U32 R2, R7, 0x4, R2 ;  /* 0x0000000407027825 */ /* 0x001fc600078e0002 */
[----:B------:R-:W-:-:S04]  /*0160*/  IADD3 R4, P0, PT, R2, 0x20, RZ ;  /* 0x0000002002047810 */ /* 0x000fc80007f1e0ff */
[----:B--2---:R-:W-:-:S09]  /*0170*/  IADD3.X R5, PT, PT, RZ, R3, RZ, P0, !PT ;  /* 0x00000003ff057210 */ /* 0x004fd200007fe4ff */
.L_x_0:
[----:B------:R-:W-:Y:S01]  /*0180*/  MOV R2, UR5 ;  /* 0x0000000500027c02 */ /* 0x000fe20008000f00 */
[----:B------:R-:W2:Y:S01]  /*0190*/  LDG.E R15, desc[UR8][R4.64+-0x20] ;  /* 0xffffe008040f7981 */ /* 0x000ea2000c1e1900 */
[----:B------:R-:W-:-:S03]  /*01a0*/  MOV R3, UR6 ;  /* 0x0000000600037c02 */ /* 0x000fc60008000f00 */
[----:B------:R-:W3:Y:S01]  /*01b0*/  LDG.E R24, desc[UR8][R4.64+-0x1c] ;  /* 0xffffe40804187981 */ /* 0x000ee2000c1e1900 */
[----:B------:R-:W-:-:S03]  /*01c0*/  IMAD.WIDE R2, R6, 0x4, R2 ;  /* 0x0000000406027825 */ /* 0x000fc600078e0202 */
[----:B------:R-:W4:Y:S04]  /*01d0*/  LDG.E R19, desc[UR8][R4.64+-0x18] ;  /* 0xffffe80804137981 */ /* 0x000f28000c1e1900 */
[----:B------:R-:W2:Y:S04]  /*01e0*/  LDG.E R16, desc[UR8][R2.64+-0x40000] ;  /* 0xfc00000802107981 */ /* 0x000ea8000c1e1900 */
[----:B------:R-:W3:Y:S04]  /*01f0*/  LDG.E R25, desc[UR8][R2.64+-0x38000] ;  /* 0xfc80000802197981 */ /* 0x000ee8000c1e1900 */
[----:B------:R-:W4:Y:S04]  /*0200*/  LDG.E R18, desc[UR8][R2.64+-0x30000] ;  /* 0xfd00000802127981 */ /* 0x000f28000c1e1900 */
[----:B------:R-:W5:Y:S04]  /*0210*/  LDG.E R20, desc[UR8][R4.64+-0x14] ;  /* 0xffffec0804147981 */ /* 0x000f68000c1e1900 */
        /* <DEDUP_REMOVED lines=11> */
[----:B------:R-:W5:Y:S01]  /*02d0*/  LDG.E R26, desc[UR8][R4.64+0x1c] ;  /* 0x00001c08041a7981 */ /* 0x000f62000c1e1900 */
[----:B--2---:R-:W-:-:S03]  /*02e0*/  IMAD R15, R15, R16, R14 ;  /* 0x000000100f0f7224 */ /* 0x004fc600078e020e */
[----:B------:R-:W2:Y:S01]  /*02f0*/  LDG.E R16, desc[UR8][R4.64] ;  /* 0x0000000804107981 */ /* 0x000ea2000c1e1900 */
[----:B---3--:R-:W-:-:S03]  /*0300*/  IMAD R24, R24, R25, R15 ;  /* 0x0000001918187224 */ /* 0x008fc600078e020f */
[----:B------:R-:W3:Y:S01]  /*0310*/  LDG.E R14, desc[UR8][R4.64+0x4] ;  /* 0x00000408040e7981 */ /* 0x000ee2000c1e1900 */
[----:B----4-:R-:W-:-:S03]  /*0320*/  IMAD R24, R19, R18, R24 ;  /* 0x0000001213187224 */ /* 0x010fc600078e0218 */
[----:B------:R-:W3:Y:S04]  /*0330*/  LDG.E R15, desc[UR8][R2.64+0x8000] ;  /* 0x00800008020f7981 */ /* 0x000ee8000c1e1900 */
[----:B------:R-:W4:Y:S01]  /*0340*/  LDG.E R18, desc[UR8][R4.64+0x8] ;  /* 0x0000080804127981 */ /* 0x000f22000c1e1900 */
[----:B-----5:R-:W-:-:S03]  /*0350*/  IMAD R24, R20, R21, R24 ;  /* 0x0000001514187224 */ /* 0x020fc600078e0218 */
[----:B------:R-:W4:Y:S04]  /*0360*/  LDG.E R19, desc[UR8][R2.64+0x10000] ;  /* 0x0100000802137981 */ /* 0x000f28000c1e1900 */
[----:B------:R-:W5:Y:S01]  /*0370*/  LDG.E R20, desc[UR8][R4.64+0xc] ;  /* 0x00000c0804147981 */ /* 0x000f62000c1e1900 */
[----:B------:R-:W-:-:S03]  /*0380*/  IMAD R24, R22, R23, R24 ;  /* 0x0000001716187224 */ /* 0x000fc600078e0218 */
[----:B------:R-:W5:Y:S04]  /*0390*/  LDG.E R21, desc[UR8][R2.64+0x18000] ;  /* 0x0180000802157981 */ /* 0x000f68000c1e1900 */
[----:B------:R-:W5:Y:S04]  /*03a0*/  LDG.E R22, desc[UR8][R4.64+0x10] ;  /* 0x0000100804167981 */ /* 0x000f68000c1e1900 */
[----:B------:R-:W5:Y:S01]  /*03b0*/  LDG.E R23, desc[UR8][R2.64+0x20000] ;  /* 0x0200000802177981 */ /* 0x000f62000c1e1900 */
[----:B------:R-:W-:-:S03]  /*03c0*/  IMAD R28, R12, R13, R24 ;  /* 0x0000000d0c1c7224 */ /* 0x000fc600078e0218 */
[----:B------:R-:W5:Y:S04]  /*03d0*/  LDG.E R24, desc[UR8][R4.64+0x14] ;  /* 0x0000140804187981 */ /* 0x000f68000c1e1900 */
[----:B------:R-:W5:Y:S04]  /*03e0*/  LDG.E R25, desc[UR8][R2.64+0x28000] ;  /* 0x0280000802197981 */ /* 0x000f68000c1e1900 */
[----:B------:R0:W5:Y:S04]  /*03f0*/  LDG.E R13, desc[UR8][R4.64+0x18] ;  /* 0x00001808040d7981 */ /* 0x000168000c1e1900 */
[----:B------:R-:W5:Y:S01]  /*0400*/  LDG.E R12, desc[UR8][R2.64+0x30000] ;  /* 0x03000008020c7981 */ /* 0x000f62000c1e1900 */
[----:B------:R-:W-:-:S04]  /*0410*/  IMAD R8, R9, R8, R28 ;  /* 0x0000000809087224 */ /* 0x000fc800078e021c */
[----:B------:R-:W-:Y:S01]  /*0420*/  IMAD R8, R10, R11, R8 ;  /* 0x0000000b0a087224 */ /* 0x000fe200078e0208 */
[----:B------:R-:W-:-:S04]  /*0430*/  UIADD3 UR4, UPT, UPT, UR4, 0x10, URZ ;  /* 0x0000001004047890 */ /* 0x000fc8000fffe0ff */
[----:B------:R-:W-:Y:S01]  /*0440*/  UISETP.NE.AND UP0, UPT, UR4, 0x2000, UPT ;  /* 0x000020000400788c */ /* 0x000fe2000bf05270 */
[----:B0-----:R-:W-:Y:S02]  /*0450*/  IADD3 R4, P0, PT, R4, 0x40, RZ ;  /* 0x0000004004047810 */ /* 0x001fe40007f1e0ff */
[----:B------:R-:W-:Y:S02]  /*0460*/  IADD3 R6, PT, PT, R6, 0x20000, RZ ;  /* 0x0002000006067810 */ /* 0x000fe40007ffe0ff */
[----:B------:R-:W-:Y:S01]  /*0470*/  IADD3.X R5, PT, PT, RZ, R5, RZ, P0, !PT ;  /* 0x00000005ff057210 */ /* 0x000fe200007fe4ff */
[----:B--2---:R-:W-:-:S04]  /*0480*/  IMAD R8, R16, R17, R8 ;  /* 0x0000001110087224 */ /* 0x004fc800078e0208 */
[----:B---3--:R-:W-:-:S04]  /*0490*/  IMAD R8, R14, R15, R8 ;  /* 0x0000000f0e087224 */ /* 0x008fc800078e0208 */
[----:B----4-:R-:W-:-:S04]  /*04a0*/  IMAD R8, R18, R19, R8 ;  /* 0x0000001312087224 */ /* 0x010fc800078e0208 */
[----:B-----5:R-:W-:-:S04]  /*04b0*/  IMAD R8, R20, R21, R8 ;  /* 0x0000001514087224 */ /* 0x020fc800078e0208 */
[----:B------:R-:W-:-:S04]  /*04c0*/  IMAD R8, R22, R23, R8 ;  /* 0x0000001716087224 */ /* 0x000fc800078e0208 */
[----:B------:R-:W-:-:S04]  /*04d0*/  IMAD R8, R24, R25, R8 ;  /* 0x0000001918087224 */ /* 0x000fc800078e0208 */
[----:B------:R-:W-:-:S04]  /*04e0*/  IMAD R8, R13, R12, R8 ;  /* 0x0000000c0d087224 */ /* 0x000fc800078e0208 */
[----:B------:R-:W-:Y:S01]  /*04f0*/  IMAD R14, R26, R27, R8 ;  /* 0x0000001b1a0e7224 */ /* 0x000fe200078e0208 */
[----:B------:R-:W-:Y:S06]  /*0500*/  BRA.U UP0, `(.L_x_0) ;  /* 0xfffffffd001c7547 */ /* 0x000fec000b83ffff */
[----:B------:R-:W0:Y:S01]  /*0510*/  LDC.64 R2, c[0x0][0x390] ;  /* 0x0000e400ff027b82 */ /* 0x000e220000000a00 */
[----:B------:R-:W-:-:S05]  /*0520*/  IADD3 R7, PT, PT, R0, R7, RZ ;  /* 0x0000000700077210 */ /* 0x000fca0007ffe0ff */
[----:B0-----:R-:W-:-:S05]  /*0530*/  IMAD.WIDE R2, R7, 0x4, R2 ;  /* 0x0000000407027825 */ /* 0x001fca00078e0202 */
[----:B------:R-:W-:Y:S01]  /*0540*/  STG.E desc[UR8][R2.64], R14 ;  /* 0x0000000e02007986 */ /* 0x000fe2000c101908 */
[----:B------:R-:W-:Y:S05]  /*0550*/  EXIT ;  /* 0x000000000000794d */ /* 0x000fea0003800000 */
.L_x_1:
[----:B------:R-:W-:-:S00]  /*0560*/  BRA `(.L_x_1) ;  /* 0xfffffffc00fc7947 */ /* 0x000fc0000383ffff */
[----:B------:R-:W-:-:S00]  /*0570*/  NOP ;  /* 0x0000000000007918 */ /* 0x000fc00000000000 */
        /* <DEDUP_REMOVED lines=8> */
.L_x_2:


//--------------------- .nv.shared.reserved.0     --------------------------
	.section	.nv.shared.reserved.0,"aw",@nobits
	.weak		__nv_reservedSMEM_offset_0_alias
	.size		__nv_reservedSMEM_offset_0_alias, 0, 64
	.other		__nv_reservedSMEM_offset_0_alias,@"STO_CUDA_RESERVED_SHARED STV_DEFAULT"
__nv_reservedSMEM_offset_0_alias:
	.zero		0
	.zero		64


//--------------------- .nv.constant0._Z9matrixMulPiS_S_ --------------------------
	.section	.nv.constant0._Z9matrixMulPiS_S_,"a",@progbits
	.sectionflags	@""
	.align	4
.nv.constant0._Z9matrixMulPiS_S_:
	.zero		920


//--------------------- SYMBOLS --------------------------

	.type		.nv.reservedSmem.offset0,@object
	.size		.nv.reservedSmem.offset0,0x4
